//
// Generated by NVIDIA NVVM Compiler
//
// Compiler Build ID: CL-36424714
// Cuda compilation tools, release 13.0, V13.0.88
// Based on NVVM 20.0.0
//

.version 9.0
.target sm_100
.address_size 64

	// .globl	_Z9wmma_geemP6__halfS0_Pf

.visible .entry _Z9wmma_geemP6__halfS0_Pf(
	.param .u64 .ptr .align 1 _Z9wmma_geemP6__halfS0_Pf_param_0,
	.param .u64 .ptr .align 1 _Z9wmma_geemP6__halfS0_Pf_param_1,
	.param .u64 .ptr .align 1 _Z9wmma_geemP6__halfS0_Pf_param_2
)
{
	.reg .b32 	%r<25>;
	.reg .b32 	%f<10>;
	.reg .b64 	%rd<12>;

	ld.param.u64 	%rd1, [_Z9wmma_geemP6__halfS0_Pf_param_0];
	ld.param.u64 	%rd2, [_Z9wmma_geemP6__halfS0_Pf_param_1];
	ld.param.u64 	%rd3, [_Z9wmma_geemP6__halfS0_Pf_param_2];
	cvta.to.global.u64 	%rd4, %rd1;
	cvta.to.global.u64 	%rd5, %rd2;
	cvta.to.global.u64 	%rd6, %rd3;
	mov.u32 	%r1, %ctaid.x;
	mov.u32 	%r2, %ntid.x;
	mov.u32 	%r3, %tid.x;
	mad.lo.s32 	%r4, %r1, %r2, %r3;
	shr.u32 	%r5, %r4, 5;
	shl.b32 	%r6, %r5, 12;
	mul.wide.u32 	%rd7, %r6, 2;
	add.s64 	%rd8, %rd4, %rd7;
	mov.b32 	%r7, 16;
	wmma.load.a.sync.aligned.row.m16n16k16.global.f16 	{%r8, %r9, %r10, %r11, %r12, %r13, %r14, %r15}, [%rd8], %r7;
	add.s64 	%rd9, %rd5, %rd7;
	wmma.load.b.sync.aligned.col.m16n16k16.global.f16 	{%r16, %r17, %r18, %r19, %r20, %r21, %r22, %r23}, [%rd9], %r7;
	mov.f32 	%f1, 0f00000000;
	wmma.mma.sync.aligned.row.col.m16n16k16.f32.f32 {%f2, %f3, %f4, %f5, %f6, %f7, %f8, %f9}, {%r8, %r9, %r10, %r11, %r12, %r13, %r14, %r15}, {%r16, %r17, %r18, %r19, %r20, %r21, %r22, %r23}, {%f1, %f1, %f1, %f1, %f1, %f1, %f1, %f1};
	shl.b32 	%r24, %r5, 8;
	mul.wide.u32 	%rd10, %r24, 4;
	add.s64 	%rd11, %rd6, %rd10;
	wmma.store.d.sync.aligned.row.m16n16k16.global.f32 	[%rd11], {%f2, %f3, %f4, %f5, %f6, %f7, %f8, %f9}, %r7;
	ret;

}


// ===== COMPILED SASS (sm_100) =====

	.target	sm_100

	.elftype	@"ET_EXEC"


//--------------------- .note.nv.tkinfo           --------------------------
	.section	.note.nv.tkinfo,"",@"SHT_NOTE"
	.sectionflags	@"SHF_NOTE_NV_TKINFO"
	.tkinfo
        /*0018*/ 	.word	0x00000002
        /*0030*/ 	.string	""
        /*0030*/ 	.string	"ptxas"
        /*0030*/ 	.string	"Cuda compilation tools, release 13.0, V13.0.88"
        /*0030*/ 	.string	"Build cuda_13.0.r13.0/compiler.36424714_0"
        /*0030*/ 	.string	"-arch sm_100 -m 64 "



//--------------------- .note.nv.cuinfo           --------------------------
	.section	.note.nv.cuinfo,"",@"SHT_NOTE"
	.sectionflags	@"SHF_NOTE_NV_CUINFO"
        /*0018*/ 	.short	0x0002
        /*001a*/ 	.short	0x0064
        /*001c*/ 	.short	0x0082
	.zero		2


//--------------------- .nv.info                  --------------------------
	.section	.nv.info,"",@"SHT_CUDA_INFO"
	.align	4


	//----- nvinfo : EIATTR_REGCOUNT
	.align		4
        /*0000*/ 	.byte	0x04, 0x2f
        /*0002*/ 	.short	(.L_1 - .L_0)
	.align		4
.L_0:
        /*0004*/ 	.word	index@(_Z9wmma_geemP6__halfS0_Pf)
        /*0008*/ 	.word	0x00000018


	//----- nvinfo : EIATTR_FRAME_SIZE
	.align		4
.L_1:
        /*000c*/ 	.byte	0x04, 0x11
        /*000e*/ 	.short	(.L_3 - .L_2)
	.align		4
.L_2:
        /*0010*/ 	.word	index@(_Z9wmma_geemP6__halfS0_Pf)
        /*0014*/ 	.word	0x00000000


	//----- nvinfo : EIATTR_MIN_STACK_SIZE
	.align		4
.L_3:
        /*0018*/ 	.byte	0x04, 0x12
        /*001a*/ 	.short	(.L_5 - .L_4)
	.align		4
.L_4:
        /*001c*/ 	.word	index@(_Z9wmma_geemP6__halfS0_Pf)
        /*0020*/ 	.word	0x00000000
.L_5:


//--------------------- .nv.compat                --------------------------
	.section	.nv.compat,"",@"SHT_CUDA_COMPAT_INFO"
	.align	4
        /*0000*/ 	.byte	0x02, 0x09, 0x00, 0x00, 0x02, 0x02, 0x01, 0x00, 0x02, 0x05, 0x05, 0x00, 0x03, 0x07, 0x01, 0x01
        /*0010*/ 	.byte	0x02, 0x03, 0x00, 0x00, 0x02, 0x06, 0x01, 0x00, 0x04, 0x0b, 0x08, 0x00, 0x09, 0x00, 0x00, 0x00
        /*0020*/ 	.byte	0x00, 0x00, 0x00, 0x00


//--------------------- .nv.info._Z9wmma_geemP6__halfS0_Pf --------------------------
	.section	.nv.info._Z9wmma_geemP6__halfS0_Pf,"",@"SHT_CUDA_INFO"
	.sectionflags	@""
	.align	4


	//----- nvinfo : EIATTR_CUDA_API_VERSION
	.align		4
        /*0000*/ 	.byte	0x04, 0x37
        /*0002*/ 	.short	(.L_7 - .L_6)
.L_6:
        /*0004*/ 	.word	0x00000082


	//----- nvinfo : EIATTR_KPARAM_INFO
	.align		4
.L_7:
        /*0008*/ 	.byte	0x04, 0x17
        /*000a*/ 	.short	(.L_9 - .L_8)
.L_8:
        /*000c*/ 	.word	0x00000000
        /*0010*/ 	.short	0x0002
        /*0012*/ 	.short	0x0010
        /*0014*/ 	.byte	0x00, 0xf5, 0x21, 0x00


	//----- nvinfo : EIATTR_KPARAM_INFO
	.align		4
.L_9:
        /*0018*/ 	.byte	0x04, 0x17
        /*001a*/ 	.short	(.L_11 - .L_10)
.L_10:
        /*001c*/ 	.word	0x00000000
        /*0020*/ 	.short	0x0001
        /*0022*/ 	.short	0x0008
        /*0024*/ 	.byte	0x00, 0xf5, 0x21, 0x00


	//----- nvinfo : EIATTR_KPARAM_INFO
	.align		4
.L_11:
        /*0028*/ 	.byte	0x04, 0x17
        /*002a*/ 	.short	(.L_13 - .L_12)
.L_12:
        /*002c*/ 	.word	0x00000000
        /*0030*/ 	.short	0x0000
        /*0032*/ 	.short	0x0000
        /*0034*/ 	.byte	0x00, 0xf5, 0x21, 0x00


	//----- nvinfo : EIATTR_SPARSE_MMA_MASK
	.align		4
.L_13:
        /*0038*/ 	.byte	0x03, 0x50
        /*003a*/ 	.short	0x0000


	//----- nvinfo : EIATTR_WMMA_USED
	.align		4
        /*003c*/ 	.byte	0x01, 0x2b
	.zero		2


	//----- nvinfo : EIATTR_MAXREG_COUNT
	.align		4
        /*0040*/ 	.byte	0x03, 0x1b
        /*0042*/ 	.short	0x00ff


	//----- nvinfo : EIATTR_MERCURY_ISA_VERSION
	.align		4
        /*0044*/ 	.byte	0x03, 0x5f
        /*0046*/ 	.short	0x0101


	//----- nvinfo : EIATTR_VRC_CTA_INIT_COUNT
	.align		4
        /*0048*/ 	.byte	0x02, 0x4a
	.zero		1
	.zero		1


	//----- nvinfo : EIATTR_EXIT_INSTR_OFFSETS
	.align		4
        /*004c*/ 	.byte	0x04, 0x1c
        /*004e*/ 	.short	(.L_15 - .L_14)


	//   ....[0]....
.L_14:
        /*0050*/ 	.word	0x00000280


	//----- nvinfo : EIATTR_CBANK_PARAM_SIZE
	.align		4
.L_15:
        /*0054*/ 	.byte	0x03, 0x19
        /*0056*/ 	.short	0x0018


	//----- nvinfo : EIATTR_PARAM_CBANK
	.align		4
        /*0058*/ 	.byte	0x04, 0x0a
        /*005a*/ 	.short	(.L_17 - .L_16)
	.align		4
.L_16:
        /*005c*/ 	.word	index@(.nv.constant0._Z9wmma_geemP6__halfS0_Pf)
        /*0060*/ 	.short	0x0380
        /*0062*/ 	.short	0x0018


	//----- nvinfo : EIATTR_SW_WAR
	.align		4
.L_17:
        /*0064*/ 	.byte	0x04, 0x36
        /*0066*/ 	.short	(.L_19 - .L_18)
.L_18:
        /*0068*/ 	.word	0x00000008
.L_19:


//--------------------- .nv.callgraph             --------------------------
	.section	.nv.callgraph,"",@"SHT_CUDA_CALLGRAPH"
	.align	4
	.sectionentsize	8
	.align		4
        /*0000*/ 	.word	0x00000000
	.align		4
        /*0004*/ 	.word	0xffffffff
	.align		4
        /*0008*/ 	.word	0x00000000
	.align		4
        /*000c*/ 	.word	0xfffffffe
	.align		4
        /*0010*/ 	.word	0x00000000
	.align		4
        /*0014*/ 	.word	0xfffffffd
	.align		4
        /*0018*/ 	.word	0x00000000
	.align		4
        /*001c*/ 	.word	0xfffffffc


//--------------------- .text._Z9wmma_geemP6__halfS0_Pf --------------------------
	.section	.text._Z9wmma_geemP6__halfS0_Pf,"ax",@progbits
	.align	128
        .global         _Z9wmma_geemP6__halfS0_Pf
        .type           _Z9wmma_geemP6__halfS0_Pf,@function
        .size           _Z9wmma_geemP6__halfS0_Pf,(.L_x_1 - _Z9wmma_geemP6__halfS0_Pf)
        .other          _Z9wmma_geemP6__halfS0_Pf,@"STO_CUDA_ENTRY STV_DEFAULT"
_Z9wmma_geemP6__halfS0_Pf:
.text._Z9wmma_geemP6__halfS0_Pf:
[----:B------:R-:W-:Y:S01]  /*0000*/  LDC R1, c[0x0][0x37c] ;  /* 0x0000df00ff017b82 */ /* 0x000fe20000000800 */
[----:B------:R-:W0:Y:S07]  /*0010*/  S2R R3, SR_TID.X ;  /* 0x0000000000037919 */ /* 0x000e2e0000002100 */
[----:B------:R-:W0:Y:S01]  /*0020*/  S2UR UR4, SR_CTAID.X ;  /* 0x00000000000479c3 */ /* 0x000e220000002500 */
[----:B------:R-:W1:Y:S07]  /*0030*/  S2R R11, SR_LANEID ;  /* 0x00000000000b7919 */ /* 0x000e6e0000000000 */
[----:B------:R-:W0:Y:S08]  /*0040*/  LDC R0, c[0x0][0x360] ;  /* 0x0000d800ff007b82 */ /* 0x000e300000000800 */
[----:B------:R-:W2:Y:S08]  /*0050*/  LDC.64 R4, c[0x0][0x380] ;  /* 0x0000e000ff047b82 */ /* 0x000eb00000000a00 */
[----:B------:R-:W3:Y:S01]  /*0060*/  LDC.64 R6, c[0x0][0x388] ;  /* 0x0000e200ff067b82 */ /* 0x000ee20000000a00 */
[----:B0-----:R-:W-:Y:S01]  /*0070*/  IMAD R0, R0, UR4, R3 ;  /* 0x0000000400007c24 */ /* 0x001fe2000f8e0203 */
[----:B------:R-:W0:Y:S01]  /*0080*/  LDCU.64 UR4, c[0x0][0x358] ;  /* 0x00006b00ff0477ac */ /* 0x000e220008000a00 */
[----:B------:R-:W-:Y:S01]  /*0090*/  IMAD.MOV.U32 R3, RZ, RZ, RZ ;  /* 0x000000ffff037224 */ /* 0x000fe200078e00ff */
[----:B-1----:R-:W-:-:S04]  /*00a0*/  LOP3.LUT R2, R11, 0x3, RZ, 0xc0, !PT ;  /* 0x000000030b027812 */ /* 0x002fc800078ec0ff */
[----:B------:R-:W1:Y:S01]  /*00b0*/  LDC.64 R16, c[0x0][0x390] ;  /* 0x0000e400ff107b82 */ /* 0x000e620000000a00 */
[----:B------:R-:W-:Y:S02]  /*00c0*/  SHF.R.U32.HI R0, RZ, 0x5, R0 ;  /* 0x00000005ff007819 */ /* 0x000fe40000011600 */
[----:B------:R-:W-:-:S03]  /*00d0*/  SHF.R.U32.HI R11, RZ, 0x2, R11 ;  /* 0x00000002ff0b7819 */ /* 0x000fc6000001160b */
[----:B------:R-:W-:Y:S02]  /*00e0*/  IMAD.SHL.U32 R9, R0, 0x1000, RZ ;  /* 0x0000100000097824 */ /* 0x000fe400078e00ff */
[----:B------:R-:W-:-:S04]  /*00f0*/  IMAD.WIDE.U32 R2, R11, 0x8, R2 ;  /* 0x000000080b027825 */ /* 0x000fc800078e0002 */
[----:B--2---:R-:W-:-:S04]  /*0100*/  IMAD.WIDE.U32 R4, R9, 0x2, R4 ;  /* 0x0000000209047825 */ /* 0x004fc800078e0004 */
[----:B---3--:R-:W-:Y:S01]  /*0110*/  IMAD.WIDE.U32 R6, R9, 0x2, R6 ;  /* 0x0000000209067825 */ /* 0x008fe200078e0006 */
[C---:B------:R-:W-:Y:S02]  /*0120*/  LEA R12, P0, R2.reuse, R4, 0x2 ;  /* 0x00000004020c7211 */ /* 0x040fe400078010ff */
[C---:B------:R-:W-:Y:S02]  /*0130*/  LEA R14, P1, R2.reuse, R6, 0x2 ;  /* 0x00000006020e7211 */ /* 0x040fe400078210ff */
[C-C-:B------:R-:W-:Y:S02]  /*0140*/  LEA.HI.X R13, R2.reuse, R5, R3.reuse, 0x2, P0 ;  /* 0x00000005020d7211 */ /* 0x140fe400000f1403 */
[----:B------:R-:W-:-:S03]  /*0150*/  LEA.HI.X R15, R2, R7, R3, 0x2, P1 ;  /* 0x00000007020f7211 */ /* 0x000fc600008f1403 */
[----:B0-----:R-:W2:Y:S04]  /*0160*/  LDG.E R8, desc[UR4][R12.64] ;  /* 0x000000040c087981 */ /* 0x001ea8000c1e1900 */
[----:B------:R-:W2:Y:S04]  /*0170*/  LDG.E R9, desc[UR4][R12.64+0x100] ;  /* 0x000100040c097981 */ /* 0x000ea8000c1e1900 */
[----:B------:R-:W2:Y:S04]  /*0180*/  LDG.E R10, desc[UR4][R12.64+0x10] ;  /* 0x000010040c0a7981 */ /* 0x000ea8000c1e1900 */
[----:B------:R-:W2:Y:S04]  /*0190*/  LDG.E R11, desc[UR4][R12.64+0x110] ;  /* 0x000110040c0b7981 */ /* 0x000ea8000c1e1900 */
[----:B------:R-:W2:Y:S04]  /*01a0*/  LDG.E R4, desc[UR4][R14.64] ;  /* 0x000000040e047981 */ /* 0x000ea8000c1e1900 */
[----:B------:R-:W2:Y:S04]  /*01b0*/  LDG.E R5, desc[UR4][R14.64+0x10] ;  /* 0x000010040e057981 */ /* 0x000ea8000c1e1900 */
[----:B------:R-:W3:Y:S04]  /*01c0*/  LDG.E R18, desc[UR4][R14.64+0x100] ;  /* 0x000100040e127981 */ /* 0x000ee8000c1e1900 */
[----:B------:R-:W3:Y:S01]  /*01d0*/  LDG.E R19, desc[UR4][R14.64+0x110] ;  /* 0x000110040e137981 */ /* 0x000ee2000c1e1900 */
[----:B------:R-:W-:-:S04]  /*01e0*/  IMAD.SHL.U32 R21, R0, 0x100, RZ ;  /* 0x0000010000157824 */ /* 0x000fc800078e00ff */
[----:B-1----:R-:W-:-:S03]  /*01f0*/  IMAD.WIDE.U32 R16, R21, 0x4, R16 ;  /* 0x0000000415107825 */ /* 0x002fc600078e0010 */
[----:B------:R-:W-:-:S04]  /*0200*/  LEA R16, P0, R2, R16, 0x3 ;  /* 0x0000001002107211 */ /* 0x000fc800078018ff */
[----:B------:R-:W-:Y:S01]  /*0210*/  LEA.HI.X R17, R2, R17, R3, 0x3, P0 ;  /* 0x0000001102117211 */ /* 0x000fe200000f1c03 */
[C---:B--2---:R-:W-:Y:S08]  /*0220*/  HMMA.16816.F32 R4, R8.reuse, R4, RZ ;  /* 0x000000040804723c */ /* 0x044ff000000018ff */
[----:B---3--:R-:W-:Y:S11]  /*0230*/  HMMA.16816.F32 R8, R8, R18, RZ ;  /* 0x000000120808723c */ /* 0x008ff600000018ff */
[----:B------:R-:W-:Y:S04]  /*0240*/  STG.E.64 desc[UR4][R16.64], R4 ;  /* 0x0000000410007986 */ /* 0x000fe8000c101b04 */
[----:B------:R-:W-:Y:S04]  /*0250*/  STG.E.64 desc[UR4][R16.64+0x200], R6 ;  /* 0x0002000610007986 */ /* 0x000fe8000c101b04 */
[----:B------:R-:W-:Y:S04]  /*0260*/  STG.E.64 desc[UR4][R16.64+0x20], R8 ;  /* 0x0000200810007986 */ /* 0x000fe8000c101b04 */
[----:B------:R-:W-:Y:S01]  /*0270*/  STG.E.64 desc[UR4][R16.64+0x220], R10 ;  /* 0x0002200a10007986 */ /* 0x000fe2000c101b04 */
[----:B------:R-:W-:Y:S05]  /*0280*/  EXIT ;  /* 0x000000000000794d */ /* 0x000fea0003800000 */
.L_x_0:
[----:B------:R-:W-:-:S00]  /*0290*/  BRA `(.L_x_0) ;  /* 0xfffffffc00fc7947 */ /* 0x000fc0000383ffff */
[----:B------:R-:W-:-:S00]  /*02a0*/  NOP ;  /* 0x0000000000007918 */ /* 0x000fc00000000000 */
        /* <DEDUP_REMOVED lines=13> */
.L_x_1:


//--------------------- .nv.shared.reserved.0     --------------------------
	.section	.nv.shared.reserved.0,"aw",@nobits
	.weak		__nv_reservedSMEM_offset_0_alias
	.size		__nv_reservedSMEM_offset_0_alias, 0, 64
	.other		__nv_reservedSMEM_offset_0_alias,@"STO_CUDA_RESERVED_SHARED STV_DEFAULT"
__nv_reservedSMEM_offset_0_alias:
	.zero		0
	.zero		64


//--------------------- .nv.constant0._Z9wmma_geemP6__halfS0_Pf --------------------------
	.section	.nv.constant0._Z9wmma_geemP6__halfS0_Pf,"a",@progbits
	.sectionflags	@""
	.align	4
.nv.constant0._Z9wmma_geemP6__halfS0_Pf:
	.zero		920


//--------------------- SYMBOLS --------------------------

	.type		.nv.reservedSmem.offset0,@object
	.size		.nv.reservedSmem.offset0,0x4
